	.headerflags	@"EF_CUDA_TEXMODE_UNIFIED EF_CUDA_64BIT_ADDRESS EF_CUDA_ACCELERATORS EF_CUDA_SM90 EF_CUDA_VIRTUAL_SM(EF_CUDA_SM90)"
	.elftype	@"ET_EXEC"


//--------------------- .nv.info                  --------------------------
	.section	.nv.info,"",@"SHT_CUDA_INFO"
	.align	4


	//----- nvinfo : EIATTR_REGCOUNT
	.align		4
        /*0000*/ 	.byte	0x04, 0x2f
        /*0002*/ 	.short	(.L_1 - .L_0)
	.align		4
.L_0:
        /*0004*/ 	.word	index@(triton_poi_fused_sub_0)
        /*0008*/ 	.word	0x00000012


	//----- nvinfo : EIATTR_MIN_STACK_SIZE
	.align		4
.L_1:
        /*000c*/ 	.byte	0x04, 0x12
        /*000e*/ 	.short	(.L_3 - .L_2)
	.align		4
.L_2:
        /*0010*/ 	.word	index@(triton_poi_fused_sub_0)
        /*0014*/ 	.word	0x00000000


	//----- nvinfo : EIATTR_FRAME_SIZE
	.align		4
.L_3:
        /*0018*/ 	.byte	0x04, 0x11
        /*001a*/ 	.short	(.L_5 - .L_4)
	.align		4
.L_4:
        /*001c*/ 	.word	index@(triton_poi_fused_sub_0)
        /*0020*/ 	.word	0x00000000


	//----- nvinfo : EIATTR_MIN_STACK_SIZE
	.align		4
.L_5:
        /*0024*/ 	.byte	0x04, 0x12
        /*0026*/ 	.short	(.L_7 - .L_6)
	.align		4
.L_6:
        /*0028*/ 	.word	index@(triton_poi_fused_sub_0)
        /*002c*/ 	.word	0x00000000
.L_7:


//--------------------- .nv.info.triton_poi_fused_sub_0 --------------------------
	.section	.nv.info.triton_poi_fused_sub_0,"",@"SHT_CUDA_INFO"
	.sectionflags	@""
	.align	4


	//----- nvinfo : EIATTR_CUDA_API_VERSION
	.align		4
        /*0000*/ 	.byte	0x04, 0x37
        /*0002*/ 	.short	(.L_9 - .L_8)
.L_8:
        /*0004*/ 	.word	0x0000007c


	//----- nvinfo : EIATTR_KPARAM_INFO
	.align		4
.L_9:
        /*0008*/ 	.byte	0x04, 0x17
        /*000a*/ 	.short	(.L_11 - .L_10)
.L_10:
        /*000c*/ 	.word	0x00000000
        /*0010*/ 	.short	0x0004
        /*0012*/ 	.short	0x001c
        /*0014*/ 	.byte	0x00, 0xf0, 0x11, 0x00


	//----- nvinfo : EIATTR_KPARAM_INFO
	.align		4
.L_11:
        /*0018*/ 	.byte	0x04, 0x17
        /*001a*/ 	.short	(.L_13 - .L_12)
.L_12:
        /*001c*/ 	.word	0x00000000
        /*0020*/ 	.short	0x0003
        /*0022*/ 	.short	0x0018
        /*0024*/ 	.byte	0x00, 0xf0, 0x11, 0x00


	//----- nvinfo : EIATTR_KPARAM_INFO
	.align		4
.L_13:
        /*0028*/ 	.byte	0x04, 0x17
        /*002a*/ 	.short	(.L_15 - .L_14)
.L_14:
        /*002c*/ 	.word	0x00000000
        /*0030*/ 	.short	0x0002
        /*0032*/ 	.short	0x0010
        /*0034*/ 	.byte	0x00, 0xf4, 0x21, 0x00


	//----- nvinfo : EIATTR_KPARAM_INFO
	.align		4
.L_15:
        /*0038*/ 	.byte	0x04, 0x17
        /*003a*/ 	.short	(.L_17 - .L_16)
.L_16:
        /*003c*/ 	.word	0x00000000
        /*0040*/ 	.short	0x0001
        /*0042*/ 	.short	0x0008
        /*0044*/ 	.byte	0x00, 0xf4, 0x21, 0x00


	//----- nvinfo : EIATTR_KPARAM_INFO
	.align		4
.L_17:
        /*0048*/ 	.byte	0x04, 0x17
        /*004a*/ 	.short	(.L_19 - .L_18)
.L_18:
        /*004c*/ 	.word	0x00000000
        /*0050*/ 	.short	0x0000
        /*0052*/ 	.short	0x0000
        /*0054*/ 	.byte	0x00, 0xf4, 0x21, 0x00


	//----- nvinfo : EIATTR_SPARSE_MMA_MASK
	.align		4
.L_19:
        /*0058*/ 	.byte	0x03, 0x50
        /*005a*/ 	.short	0x0000


	//----- nvinfo : EIATTR_MAXREG_COUNT
	.align		4
        /*005c*/ 	.byte	0x03, 0x1b
        /*005e*/ 	.short	0x00ff


	//----- nvinfo : EIATTR_EXIT_INSTR_OFFSETS
	.align		4
        /*0060*/ 	.byte	0x04, 0x1c
        /*0062*/ 	.short	(.L_21 - .L_20)


	//   ....[0]....
.L_20:
        /*0064*/ 	.word	0x00000200


	//   ....[1]....
        /*0068*/ 	.word	0x000002f0


	//----- nvinfo : EIATTR_REQNTID
	.align		4
.L_21:
        /*006c*/ 	.byte	0x04, 0x10
        /*006e*/ 	.short	(.L_23 - .L_22)
.L_22:
        /*0070*/ 	.word	0x00000080
        /*0074*/ 	.word	0x00000001
        /*0078*/ 	.word	0x00000001


	//----- nvinfo : EIATTR_CBANK_PARAM_SIZE
	.align		4
.L_23:
        /*007c*/ 	.byte	0x03, 0x19
        /*007e*/ 	.short	0x0020


	//----- nvinfo : EIATTR_PARAM_CBANK
	.align		4
        /*0080*/ 	.byte	0x04, 0x0a
        /*0082*/ 	.short	(.L_25 - .L_24)
	.align		4
.L_24:
        /*0084*/ 	.word	index@(.nv.constant0.triton_poi_fused_sub_0)
        /*0088*/ 	.short	0x0210
        /*008a*/ 	.short	0x0020


	//----- nvinfo : EIATTR_SW_WAR
	.align		4
.L_25:
        /*008c*/ 	.byte	0x04, 0x36
        /*008e*/ 	.short	(.L_27 - .L_26)
.L_26:
        /*0090*/ 	.word	0x00000008
.L_27:


//--------------------- .nv.callgraph             --------------------------
	.section	.nv.callgraph,"",@"SHT_CUDA_CALLGRAPH"
	.align	4
	.sectionentsize	8
	.align		4
        /*0000*/ 	.word	0x00000000
	.align		4
        /*0004*/ 	.word	0xffffffff
	.align		4
        /*0008*/ 	.word	0x00000000
	.align		4
        /*000c*/ 	.word	0xfffffffe
	.align		4
        /*0010*/ 	.word	0x00000000
	.align		4
        /*0014*/ 	.word	0xfffffffd
	.align		4
        /*0018*/ 	.word	0x00000000
	.align		4
        /*001c*/ 	.word	0xfffffffc


//--------------------- .text.triton_poi_fused_sub_0 --------------------------
	.section	.text.triton_poi_fused_sub_0,"ax",@progbits
	.sectionflags	@"SHF_BARRIERS=1"
	.align	128
        .global         triton_poi_fused_sub_0
        .type           triton_poi_fused_sub_0,@function
        .size           triton_poi_fused_sub_0,(.L_x_1 - triton_poi_fused_sub_0)
        .other          triton_poi_fused_sub_0,@"STO_CUDA_ENTRY STV_DEFAULT"
triton_poi_fused_sub_0:
.text.triton_poi_fused_sub_0:
[----:B------:R-:W0:Y:S02]  /*0000*/  LDC R1, c[0x0][0x28] ;  /* 0x00000a00ff017b82 */ /* 0x000e240000000800 */
[----:B------:R-:W1:Y:S01]  /*0010*/  S2R R10, SR_TID.X ;  /* 0x00000000000a7919 */ /* 0x000e620000002100 */
[----:B------:R-:W2:Y:S01]  /*0020*/  LDC.64 R8, c[0x0][0x218] ;  /* 0x00008600ff087b82 */ /* 0x000ea20000000a00 */
[----:B------:R-:W-:Y:S01]  /*0030*/  CS2R R12, SRZ ;  /* 0x00000000000c7805 */ /* 0x000fe2000001ff00 */
[----:B------:R-:W-:Y:S01]  /*0040*/  IMAD.MOV.U32 R15, RZ, RZ, RZ ;  /* 0x000000ffff0f7224 */ /* 0x000fe200078e00ff */
[----:B------:R-:W3:Y:S01]  /*0050*/  S2R R4, SR_CTAID.Y ;  /* 0x0000000000047919 */ /* 0x000ee20000002600 */
[----:B------:R-:W-:Y:S01]  /*0060*/  ULDC.64 UR6, c[0x0][0x208] ;  /* 0x0000820000067ab9 */ /* 0x000fe20000000a00 */
[----:B------:R-:W4:Y:S03]  /*0070*/  S2R R0, SR_CTAID.X ;  /* 0x0000000000007919 */ /* 0x000f260000002500 */
[----:B------:R-:W5:Y:S01]  /*0080*/  LDC.64 R2, c[0x0][0x210] ;  /* 0x00008400ff027b82 */ /* 0x000f620000000a00 */
[----:B-1----:R-:W-:-:S04]  /*0090*/  LOP3.LUT R5, R10, 0x7f, RZ, 0xc0, !PT ;  /* 0x0000007f0a057812 */ /* 0x002fc800078ec0ff */
[----:B---3--:R-:W-:Y:S02]  /*00a0*/  PRMT R7, R5, 0x6540, R4 ;  /* 0x0000654005077816 */ /* 0x008fe40000000004 */
[----:B----4-:R-:W-:-:S03]  /*00b0*/  ISETP.GE.AND P0, PT, R0, 0x10, PT ;  /* 0x000000100000780c */ /* 0x010fc60003f06270 */
[----:B------:R-:W-:Y:S02]  /*00c0*/  IMAD R7, R7, 0x10, R0 ;  /* 0x0000001007077824 */ /* 0x000fe400078e0200 */
[----:B-----5:R-:W-:-:S04]  /*00d0*/  IMAD.WIDE R2, R0, 0x4, R2 ;  /* 0x0000000400027825 */ /* 0x020fc800078e0202 */
[C---:B------:R-:W-:Y:S02]  /*00e0*/  VIADD R11, R7.reuse, 0x800 ;  /* 0x00000800070b7836 */ /* 0x040fe40000000000 */
[----:B--2---:R-:W-:-:S04]  /*00f0*/  IMAD.WIDE R6, R7, 0x4, R8 ;  /* 0x0000000407067825 */ /* 0x004fc800078e0208 */
[----:B------:R-:W-:Y:S01]  /*0100*/  IMAD.WIDE R8, R11, 0x4, R8 ;  /* 0x000000040b087825 */ /* 0x000fe200078e0208 */
[----:B------:R1:W2:Y:S04]  /*0110*/  @!P0 LDG.E.EL R12, desc[UR6][R2.64] ;  /* 0x00000006020c8981 */ /* 0x0002a8000c2e1900 */
[----:B------:R-:W2:Y:S04]  /*0120*/  @!P0 LDG.E.EL R13, desc[UR6][R6.64] ;  /* 0x00000006060d8981 */ /* 0x000ea8000c2e1900 */
[----:B------:R-:W3:Y:S01]  /*0130*/  @!P0 LDG.E.EL R15, desc[UR6][R8.64] ;  /* 0x00000006080f8981 */ /* 0x000ee2000c2e1900 */
[----:B------:R-:W4:Y:S01]  /*0140*/  S2UR UR5, SR_CgaCtaId ;  /* 0x00000000000579c3 */ /* 0x000f220000008800 */
[----:B------:R-:W-:Y:S01]  /*0150*/  UMOV UR4, 0x400 ;  /* 0x0000040000047882 */ /* 0x000fe20000000000 */
[----:B------:R-:W-:-:S05]  /*0160*/  IMAD.SHL.U32 R10, R10, 0x2, RZ ;  /* 0x000000020a0a7824 */ /* 0x000fca00078e00ff */
[----:B------:R-:W-:Y:S01]  /*0170*/  LOP3.LUT R11, R10, 0xfe, RZ, 0xc0, !PT ;  /* 0x000000fe0a0b7812 */ /* 0x000fe200078ec0ff */
[----:B----4-:R-:W-:-:S06]  /*0180*/  UPRMT UR4, UR5, 0x654, UR4 ;  /* 0x0000065405047896 */ /* 0x010fcc0008000004 */
[----:B------:R-:W-:Y:S02]  /*0190*/  LEA R10, R5, UR4, 0x2 ;  /* 0x00000004050a7c11 */ /* 0x000fe4000f8e10ff */
[----:B-1----:R-:W-:Y:S01]  /*01a0*/  LEA R2, R11, UR4, 0x2 ;  /* 0x000000040b027c11 */ /* 0x002fe2000f8e10ff */
[--C-:B--2---:R-:W-:Y:S01]  /*01b0*/  FADD R13, -R13, R12.reuse ;  /* 0x0000000c0d0d7221 */ /* 0x104fe20000000100 */
[----:B---3--:R-:W-:-:S04]  /*01c0*/  FADD R15, -R15, R12 ;  /* 0x0000000c0f0f7221 */ /* 0x008fc80000000100 */
[----:B------:R1:W-:Y:S04]  /*01d0*/  STS [R10], R13 ;  /* 0x0000000d0a007388 */ /* 0x0003e80000000800 */
[----:B------:R1:W-:Y:S01]  /*01e0*/  STS [R10+0x200], R15 ;  /* 0x0002000f0a007388 */ /* 0x0003e20000000800 */
[----:B------:R-:W-:Y:S06]  /*01f0*/  BAR.SYNC.DEFER_BLOCKING 0x0 ;  /* 0x0000000000007b1d */ /* 0x000fec0000010000 */
[----:B-1----:R-:W-:Y:S05]  /*0200*/  @P0 EXIT ;  /* 0x000000000000094d */ /* 0x002fea0003800000 */
[----:B------:R-:W0:Y:S01]  /*0210*/  LDS.64 R2, [R2] ;  /* 0x0000000002027984 */ /* 0x000e220000000a00 */
[--C-:B------:R-:W-:Y:S02]  /*0220*/  SHF.R.S32.HI R6, RZ, 0x17, R4.reuse ;  /* 0x00000017ff067819 */ /* 0x100fe40000011404 */
[----:B------:R-:W-:Y:S02]  /*0230*/  PRMT R11, R11, 0x6540, R4 ;  /* 0x000065400b0b7816 */ /* 0x000fe40000000004 */
[----:B------:R-:W-:Y:S01]  /*0240*/  SGXT R6, R6, 0x1 ;  /* 0x000000010606781a */ /* 0x000fe20000000200 */
[----:B------:R-:W1:Y:S03]  /*0250*/  LDC.64 R4, c[0x0][0x220] ;  /* 0x00008800ff047b82 */ /* 0x000e660000000a00 */
[----:B------:R-:W-:-:S04]  /*0260*/  LEA.HI R6, R6, R11, RZ, 0x9 ;  /* 0x0000000b06067211 */ /* 0x000fc800078f48ff */
[C---:B------:R-:W-:Y:S01]  /*0270*/  LOP3.LUT R8, R6.reuse, 0xfffffe00, RZ, 0xc0, !PT ;  /* 0xfffffe0006087812 */ /* 0x040fe200078ec0ff */
[----:B------:R-:W-:-:S03]  /*0280*/  IMAD.SHL.U32 R6, R6, 0x10, RZ ;  /* 0x0000001006067824 */ /* 0x000fc600078e00ff */
[----:B------:R-:W-:Y:S02]  /*0290*/  IADD3 R11, R11, -R8, RZ ;  /* 0x800000080b0b7210 */ /* 0x000fe40007ffe0ff */
[----:B------:R-:W-:-:S03]  /*02a0*/  LOP3.LUT R6, R6, 0xffffe000, RZ, 0xc0, !PT ;  /* 0xffffe00006067812 */ /* 0x000fc600078ec0ff */
[----:B------:R-:W-:-:S05]  /*02b0*/  IMAD R11, R0, 0x200, R11 ;  /* 0x00000200000b7824 */ /* 0x000fca00078e020b */
[----:B------:R-:W-:-:S05]  /*02c0*/  IADD3 R11, R11, R6, RZ ;  /* 0x000000060b0b7210 */ /* 0x000fca0007ffe0ff */
[----:B-1----:R-:W-:-:S05]  /*02d0*/  IMAD.WIDE R4, R11, 0x4, R4 ;  /* 0x000000040b047825 */ /* 0x002fca00078e0204 */
[----:B0-----:R-:W-:Y:S01]  /*02e0*/  STG.E.64 desc[UR6][R4.64], R2 ;  /* 0x0000000204007986 */ /* 0x001fe2000c101b06 */
[----:B------:R-:W-:Y:S05]  /*02f0*/  EXIT ;  /* 0x000000000000794d */ /* 0x000fea0003800000 */
.L_x_0:
[----:B------:R-:W-:-:S00]  /*0300*/  BRA `(.L_x_0) ;  /* 0xfffffffc00fc7947 */ /* 0x000fc0000383ffff */
[----:B------:R-:W-:-:S00]  /*0310*/  NOP ;  /* 0x0000000000007918 */ /* 0x000fc00000000000 */
        /* <DEDUP_REMOVED lines=14> */
.L_x_1:


//--------------------- .nv.shared.triton_poi_fused_sub_0 --------------------------
	.section	.nv.shared.triton_poi_fused_sub_0,"aw",@nobits
	.sectionflags	@""
	.align	16
	.zero		1024


//--------------------- .nv.constant0.triton_poi_fused_sub_0 --------------------------
	.section	.nv.constant0.triton_poi_fused_sub_0,"a",@progbits
	.sectionflags	@""
	.align	4
.nv.constant0.triton_poi_fused_sub_0:
	.zero		560
